	.headerflags	@"EF_CUDA_TEXMODE_UNIFIED EF_CUDA_64BIT_ADDRESS EF_CUDA_ACCELERATORS EF_CUDA_SM90 EF_CUDA_VIRTUAL_SM(EF_CUDA_SM90)"
	.elftype	@"ET_EXEC"


//--------------------- .nv.info                  --------------------------
	.section	.nv.info,"",@"SHT_CUDA_INFO"
	.align	4


	//----- nvinfo : EIATTR_REGCOUNT
	.align		4
        /*0000*/ 	.byte	0x04, 0x2f
        /*0002*/ 	.short	(.L_1 - .L_0)
	.align		4
.L_0:
        /*0004*/ 	.word	index@(triton_poi_fused_cat_5)
        /*0008*/ 	.word	0x0000001a


	//----- nvinfo : EIATTR_MIN_STACK_SIZE
	.align		4
.L_1:
        /*000c*/ 	.byte	0x04, 0x12
        /*000e*/ 	.short	(.L_3 - .L_2)
	.align		4
.L_2:
        /*0010*/ 	.word	index@(triton_poi_fused_cat_5)
        /*0014*/ 	.word	0x00000000


	//----- nvinfo : EIATTR_FRAME_SIZE
	.align		4
.L_3:
        /*0018*/ 	.byte	0x04, 0x11
        /*001a*/ 	.short	(.L_5 - .L_4)
	.align		4
.L_4:
        /*001c*/ 	.word	index@(triton_poi_fused_cat_5)
        /*0020*/ 	.word	0x00000000


	//----- nvinfo : EIATTR_MIN_STACK_SIZE
	.align		4
.L_5:
        /*0024*/ 	.byte	0x04, 0x12
        /*0026*/ 	.short	(.L_7 - .L_6)
	.align		4
.L_6:
        /*0028*/ 	.word	index@(triton_poi_fused_cat_5)
        /*002c*/ 	.word	0x00000000
.L_7:


//--------------------- .nv.info.triton_poi_fused_cat_5 --------------------------
	.section	.nv.info.triton_poi_fused_cat_5,"",@"SHT_CUDA_INFO"
	.sectionflags	@""
	.align	4


	//----- nvinfo : EIATTR_CUDA_API_VERSION
	.align		4
        /*0000*/ 	.byte	0x04, 0x37
        /*0002*/ 	.short	(.L_9 - .L_8)
.L_8:
        /*0004*/ 	.word	0x0000007c


	//----- nvinfo : EIATTR_KPARAM_INFO
	.align		4
.L_9:
        /*0008*/ 	.byte	0x04, 0x17
        /*000a*/ 	.short	(.L_11 - .L_10)
.L_10:
        /*000c*/ 	.word	0x00000000
        /*0010*/ 	.short	0x000a
        /*0012*/ 	.short	0x0050
        /*0014*/ 	.byte	0x00, 0xf0, 0x11, 0x00


	//----- nvinfo : EIATTR_KPARAM_INFO
	.align		4
.L_11:
        /*0018*/ 	.byte	0x04, 0x17
        /*001a*/ 	.short	(.L_13 - .L_12)
.L_12:
        /*001c*/ 	.word	0x00000000
        /*0020*/ 	.short	0x0009
        /*0022*/ 	.short	0x0048
        /*0024*/ 	.byte	0x00, 0xf4, 0x21, 0x00


	//----- nvinfo : EIATTR_KPARAM_INFO
	.align		4
.L_13:
        /*0028*/ 	.byte	0x04, 0x17
        /*002a*/ 	.short	(.L_15 - .L_14)
.L_14:
        /*002c*/ 	.word	0x00000000
        /*0030*/ 	.short	0x0008
        /*0032*/ 	.short	0x0040
        /*0034*/ 	.byte	0x00, 0xf4, 0x21, 0x00


	//----- nvinfo : EIATTR_KPARAM_INFO
	.align		4
.L_15:
        /*0038*/ 	.byte	0x04, 0x17
        /*003a*/ 	.short	(.L_17 - .L_16)
.L_16:
        /*003c*/ 	.word	0x00000000
        /*0040*/ 	.short	0x0007
        /*0042*/ 	.short	0x0038
        /*0044*/ 	.byte	0x00, 0xf4, 0x21, 0x00


	//----- nvinfo : EIATTR_KPARAM_INFO
	.align		4
.L_17:
        /*0048*/ 	.byte	0x04, 0x17
        /*004a*/ 	.short	(.L_19 - .L_18)
.L_18:
        /*004c*/ 	.word	0x00000000
        /*0050*/ 	.short	0x0006
        /*0052*/ 	.short	0x0030
        /*0054*/ 	.byte	0x00, 0xf4, 0x21, 0x00


	//----- nvinfo : EIATTR_KPARAM_INFO
	.align		4
.L_19:
        /*0058*/ 	.byte	0x04, 0x17
        /*005a*/ 	.short	(.L_21 - .L_20)
.L_20:
        /*005c*/ 	.word	0x00000000
        /*0060*/ 	.short	0x0005
        /*0062*/ 	.short	0x0028
        /*0064*/ 	.byte	0x00, 0xf4, 0x21, 0x00


	//----- nvinfo : EIATTR_KPARAM_INFO
	.align		4
.L_21:
        /*0068*/ 	.byte	0x04, 0x17
        /*006a*/ 	.short	(.L_23 - .L_22)
.L_22:
        /*006c*/ 	.word	0x00000000
        /*0070*/ 	.short	0x0004
        /*0072*/ 	.short	0x0020
        /*0074*/ 	.byte	0x00, 0xf4, 0x21, 0x00


	//----- nvinfo : EIATTR_KPARAM_INFO
	.align		4
.L_23:
        /*0078*/ 	.byte	0x04, 0x17
        /*007a*/ 	.short	(.L_25 - .L_24)
.L_24:
        /*007c*/ 	.word	0x00000000
        /*0080*/ 	.short	0x0003
        /*0082*/ 	.short	0x0018
        /*0084*/ 	.byte	0x00, 0xf4, 0x21, 0x00


	//----- nvinfo : EIATTR_KPARAM_INFO
	.align		4
.L_25:
        /*0088*/ 	.byte	0x04, 0x17
        /*008a*/ 	.short	(.L_27 - .L_26)
.L_26:
        /*008c*/ 	.word	0x00000000
        /*0090*/ 	.short	0x0002
        /*0092*/ 	.short	0x0010
        /*0094*/ 	.byte	0x00, 0xf4, 0x21, 0x00


	//----- nvinfo : EIATTR_KPARAM_INFO
	.align		4
.L_27:
        /*0098*/ 	.byte	0x04, 0x17
        /*009a*/ 	.short	(.L_29 - .L_28)
.L_28:
        /*009c*/ 	.word	0x00000000
        /*00a0*/ 	.short	0x0001
        /*00a2*/ 	.short	0x0008
        /*00a4*/ 	.byte	0x00, 0xf4, 0x21, 0x00


	//----- nvinfo : EIATTR_KPARAM_INFO
	.align		4
.L_29:
        /*00a8*/ 	.byte	0x04, 0x17
        /*00aa*/ 	.short	(.L_31 - .L_30)
.L_30:
        /*00ac*/ 	.word	0x00000000
        /*00b0*/ 	.short	0x0000
        /*00b2*/ 	.short	0x0000
        /*00b4*/ 	.byte	0x00, 0xf4, 0x21, 0x00


	//----- nvinfo : EIATTR_SPARSE_MMA_MASK
	.align		4
.L_31:
        /*00b8*/ 	.byte	0x03, 0x50
        /*00ba*/ 	.short	0x0000


	//----- nvinfo : EIATTR_MAXREG_COUNT
	.align		4
        /*00bc*/ 	.byte	0x03, 0x1b
        /*00be*/ 	.short	0x00ff


	//----- nvinfo : EIATTR_EXIT_INSTR_OFFSETS
	.align		4
        /*00c0*/ 	.byte	0x04, 0x1c
        /*00c2*/ 	.short	(.L_33 - .L_32)


	//   ....[0]....
.L_32:
        /*00c4*/ 	.word	0x00000660


	//   ....[1]....
        /*00c8*/ 	.word	0x00000680


	//----- nvinfo : EIATTR_REQNTID
	.align		4
.L_33:
        /*00cc*/ 	.byte	0x04, 0x10
        /*00ce*/ 	.short	(.L_35 - .L_34)
.L_34:
        /*00d0*/ 	.word	0x00000080
        /*00d4*/ 	.word	0x00000001
        /*00d8*/ 	.word	0x00000001


	//----- nvinfo : EIATTR_CBANK_PARAM_SIZE
	.align		4
.L_35:
        /*00dc*/ 	.byte	0x03, 0x19
        /*00de*/ 	.short	0x0054


	//----- nvinfo : EIATTR_PARAM_CBANK
	.align		4
        /*00e0*/ 	.byte	0x04, 0x0a
        /*00e2*/ 	.short	(.L_37 - .L_36)
	.align		4
.L_36:
        /*00e4*/ 	.word	index@(.nv.constant0.triton_poi_fused_cat_5)
        /*00e8*/ 	.short	0x0210
        /*00ea*/ 	.short	0x0054


	//----- nvinfo : EIATTR_SW_WAR
	.align		4
.L_37:
        /*00ec*/ 	.byte	0x04, 0x36
        /*00ee*/ 	.short	(.L_39 - .L_38)
.L_38:
        /*00f0*/ 	.word	0x00000008
.L_39:


//--------------------- .nv.callgraph             --------------------------
	.section	.nv.callgraph,"",@"SHT_CUDA_CALLGRAPH"
	.align	4
	.sectionentsize	8
	.align		4
        /*0000*/ 	.word	0x00000000
	.align		4
        /*0004*/ 	.word	0xffffffff
	.align		4
        /*0008*/ 	.word	0x00000000
	.align		4
        /*000c*/ 	.word	0xfffffffe
	.align		4
        /*0010*/ 	.word	0x00000000
	.align		4
        /*0014*/ 	.word	0xfffffffd
	.align		4
        /*0018*/ 	.word	0x00000000
	.align		4
        /*001c*/ 	.word	0xfffffffc


//--------------------- .text.triton_poi_fused_cat_5 --------------------------
	.section	.text.triton_poi_fused_cat_5,"ax",@progbits
	.align	128
        .global         triton_poi_fused_cat_5
        .type           triton_poi_fused_cat_5,@function
        .size           triton_poi_fused_cat_5,(.L_x_1 - triton_poi_fused_cat_5)
        .other          triton_poi_fused_cat_5,@"STO_CUDA_ENTRY STV_DEFAULT"
triton_poi_fused_cat_5:
.text.triton_poi_fused_cat_5:
[----:B------:R-:W0:Y:S01]  /*0000*/  LDC R1, c[0x0][0x28] ;  /* 0x00000a00ff017b82 */ /* 0x000e220000000800 */
[----:B------:R-:W1:Y:S07]  /*0010*/  S2R R2, SR_TID.X ;  /* 0x0000000000027919 */ /* 0x000e6e0000002100 */
[----:B------:R-:W2:Y:S01]  /*0020*/  LDC.64 R8, c[0x0][0x218] ;  /* 0x00008600ff087b82 */ /* 0x000ea20000000a00 */
[----:B------:R-:W-:Y:S01]  /*0030*/  ULDC.64 UR4, c[0x0][0x208] ;  /* 0x0000820000047ab9 */ /* 0x000fe20000000a00 */
[----:B------:R-:W3:Y:S06]  /*0040*/  S2R R3, SR_CTAID.X ;  /* 0x0000000000037919 */ /* 0x000eec0000002500 */
[----:B------:R-:W4:Y:S08]  /*0050*/  LDC.64 R6, c[0x0][0x220] ;  /* 0x00008800ff067b82 */ /* 0x000f300000000a00 */
[----:B------:R-:W5:Y:S08]  /*0060*/  LDC.64 R18, c[0x0][0x228] ;  /* 0x00008a00ff127b82 */ /* 0x000f700000000a00 */
[----:B------:R-:W2:Y:S01]  /*0070*/  LDC.64 R12, c[0x0][0x230] ;  /* 0x00008c00ff0c7b82 */ /* 0x000ea20000000a00 */
[----:B-1----:R-:W-:-:S07]  /*0080*/  LOP3.LUT R2, R2, 0x7f, RZ, 0xc0, !PT ;  /* 0x0000007f02027812 */ /* 0x002fce00078ec0ff */
[----:B------:R-:W1:Y:S01]  /*0090*/  LDC.64 R14, c[0x0][0x238] ;  /* 0x00008e00ff0e7b82 */ /* 0x000e620000000a00 */
[----:B---3--:R-:W-:Y:S01]  /*00a0*/  SHF.R.S32.HI R0, RZ, 0x18, R3 ;  /* 0x00000018ff007819 */ /* 0x008fe20000011403 */
[----:B------:R-:W-:-:S03]  /*00b0*/  IMAD R2, R3, 0x80, R2 ;  /* 0x0000008003027824 */ /* 0x000fc600078e0202 */
[----:B------:R-:W-:-:S04]  /*00c0*/  SGXT R3, R0, 0x1 ;  /* 0x000000010003781a */ /* 0x000fc80000000200 */
[----:B------:R-:W-:-:S04]  /*00d0*/  LEA.HI R3, R3, R2, RZ, 0x4 ;  /* 0x0000000203037211 */ /* 0x000fc800078f20ff */
[----:B------:R-:W-:Y:S02]  /*00e0*/  SHF.R.S32.HI R0, RZ, 0x4, R3 ;  /* 0x00000004ff007819 */ /* 0x000fe40000011403 */
[----:B------:R-:W-:-:S03]  /*00f0*/  LOP3.LUT R11, R3, 0xfffffff0, RZ, 0xc0, !PT ;  /* 0xfffffff0030b7812 */ /* 0x000fc600078ec0ff */
[----:B------:R-:W-:-:S05]  /*0100*/  IMAD.HI R4, R0, 0x3e0f83e1, RZ ;  /* 0x3e0f83e100047827 */ /* 0x000fca00078e02ff */
[----:B------:R-:W-:-:S04]  /*0110*/  SHF.R.U32.HI R5, RZ, 0x1f, R4 ;  /* 0x0000001fff057819 */ /* 0x000fc80000011604 */
[----:B------:R-:W-:Y:S01]  /*0120*/  LEA.HI.SX32 R5, R4, R5, 0x1b ;  /* 0x0000000504057211 */ /* 0x000fe200078fdaff */
[----:B------:R-:W-:-:S04]  /*0130*/  IMAD.HI R4, R2, 0x3e0f83e1, RZ ;  /* 0x3e0f83e102047827 */ /* 0x000fc800078e02ff */
[----:B------:R-:W-:Y:S01]  /*0140*/  IMAD R0, R5, -0x84, R0 ;  /* 0xffffff7c05007824 */ /* 0x000fe200078e0200 */
[----:B------:R-:W-:-:S03]  /*0150*/  SHF.R.U32.HI R5, RZ, 0x1f, R4 ;  /* 0x0000001fff057819 */ /* 0x000fc60000011604 */
[----:B------:R-:W-:Y:S01]  /*0160*/  VIADD R16, R0, 0xfffffffc ;  /* 0xfffffffc00107836 */ /* 0x000fe20000000000 */
[----:B------:R-:W-:Y:S01]  /*0170*/  LEA.HI.SX32 R3, R4, R5, 0x17 ;  /* 0x0000000504037211 */ /* 0x000fe200078fbaff */
[----:B------:R-:W-:-:S03]  /*0180*/  IMAD.IADD R4, R2, 0x1, -R11 ;  /* 0x0000000102047824 */ /* 0x000fc600078e0a0b */
[----:B------:R-:W-:Y:S01]  /*0190*/  ISETP.GE.U32.AND P0, PT, R16, 0x20, PT ;  /* 0x000000201000780c */ /* 0x000fe20003f06070 */
[----:B------:R-:W-:Y:S02]  /*01a0*/  IMAD R5, R3, 0x200, R4 ;  /* 0x0000020003057824 */ /* 0x000fe400078e0204 */
[----:B------:R-:W-:Y:S01]  /*01b0*/  IMAD.MOV.U32 R4, RZ, RZ, RZ ;  /* 0x000000ffff047224 */ /* 0x000fe200078e00ff */
[----:B------:R-:W-:Y:S01]  /*01c0*/  ISETP.LT.AND P5, PT, R2, 0x2100, !P0 ;  /* 0x000021000200780c */ /* 0x000fe200047a1270 */
[C---:B------:R-:W-:Y:S02]  /*01d0*/  IMAD R11, R16.reuse, 0x10, R5 ;  /* 0x00000010100b7824 */ /* 0x040fe400078e0205 */
[----:B----4-:R-:W-:Y:S02]  /*01e0*/  IMAD.WIDE R16, R16, 0x4, R6 ;  /* 0x0000000410107825 */ /* 0x010fe400078e0206 */
[----:B------:R-:W3:Y:S02]  /*01f0*/  LDC.64 R6, c[0x0][0x240] ;  /* 0x00009000ff067b82 */ /* 0x000ee40000000a00 */
[----:B--2---:R-:W-:Y:S01]  /*0200*/  IMAD.WIDE R10, R11, 0x4, R8 ;  /* 0x000000040b0a7825 */ /* 0x004fe200078e0208 */
[----:B------:R-:W-:-:S05]  /*0210*/  HFMA2.MMA R8, -RZ, RZ, 0, 0 ;  /* 0x00000000ff087435 */ /* 0x000fca00000001ff */
[----:B------:R2:W4:Y:S05]  /*0220*/  @P5 LDG.E R4, desc[UR4][R10.64] ;  /* 0x000000040a045981 */ /* 0x00052a000c1e1900 */
[----:B------:R1:W4:Y:S01]  /*0230*/  @P5 LDG.E.EL R8, desc[UR4][R16.64] ;  /* 0x0000000410085981 */ /* 0x000322000c2e1900 */
[C---:B------:R-:W-:Y:S02]  /*0240*/  VIADD R20, R0.reuse, 0xffffffdc ;  /* 0xffffffdc00147836 */ /* 0x040fe40000000000 */
[----:B------:R-:W-:Y:S02]  /*0250*/  VIADD R22, R0, 0xffffffbc ;  /* 0xffffffbc00167836 */ /* 0x000fe40000000000 */
[C---:B------:R-:W-:Y:S01]  /*0260*/  IMAD R9, R20.reuse, 0x10, R5 ;  /* 0x0000001014097824 */ /* 0x040fe200078e0205 */
[----:B------:R-:W-:-:S02]  /*0270*/  ISETP.GE.U32.AND P1, PT, R20, 0x20, PT ;  /* 0x000000201400780c */ /* 0x000fc40003f26070 */
[----:B------:R-:W-:Y:S01]  /*0280*/  ISETP.GE.U32.AND P2, PT, R22, 0x20, PT ;  /* 0x000000201600780c */ /* 0x000fe20003f46070 */
[----:B-----5:R-:W-:Y:S01]  /*0290*/  IMAD.WIDE R18, R9, 0x4, R18 ;  /* 0x0000000409127825 */ /* 0x020fe200078e0212 */
[C---:B------:R-:W-:Y:S02]  /*02a0*/  ISETP.LT.AND P6, PT, R2.reuse, 0x2100, !P1 ;  /* 0x000021000200780c */ /* 0x040fe40004fc1270 */
[----:B--2---:R-:W-:Y:S02]  /*02b0*/  CS2R R10, SRZ ;  /* 0x00000000000a7805 */ /* 0x004fe4000001ff00 */
[----:B------:R-:W-:Y:S01]  /*02c0*/  ISETP.LT.AND P3, PT, R2, 0x2100, !P2 ;  /* 0x000021000200780c */ /* 0x000fe20005761270 */
[----:B------:R-:W-:Y:S01]  /*02d0*/  IMAD.MOV.U32 R9, RZ, RZ, RZ ;  /* 0x000000ffff097224 */ /* 0x000fe200078e00ff */
[----:B------:R-:W-:Y:S01]  /*02e0*/  LEA R21, R22, R5, 0x4 ;  /* 0x0000000516157211 */ /* 0x000fe200078e20ff */
[----:B0-----:R-:W-:Y:S01]  /*02f0*/  IMAD.WIDE R12, R0, 0x4, R12 ;  /* 0x00000004000c7825 */ /* 0x001fe200078e020c */
[----:B-1----:R-:W0:Y:S03]  /*0300*/  LDC.64 R16, c[0x0][0x248] ;  /* 0x00009200ff107b82 */ /* 0x002e260000000a00 */
[----:B------:R-:W-:-:S04]  /*0310*/  IMAD.WIDE R20, R21, 0x4, R14 ;  /* 0x0000000415147825 */ /* 0x000fc800078e020e */
[----:B------:R-:W-:Y:S01]  /*0320*/  IMAD.MOV.U32 R14, RZ, RZ, RZ ;  /* 0x000000ffff0e7224 */ /* 0x000fe200078e00ff */
[----:B------:R-:W2:Y:S01]  /*0330*/  @P6 LDG.E R9, desc[UR4][R18.64] ;  /* 0x0000000412096981 */ /* 0x000ea2000c1e1900 */
[C---:B---3--:R-:W-:Y:S02]  /*0340*/  IMAD.WIDE R22, R0.reuse, 0x4, R6 ;  /* 0x0000000400167825 */ /* 0x048fe400078e0206 */
[----:B------:R-:W1:Y:S01]  /*0350*/  LDC.64 R6, c[0x0][0x250] ;  /* 0x00009400ff067b82 */ /* 0x000e620000000a00 */
[----:B------:R1:W3:Y:S04]  /*0360*/  @P6 LDG.E.EL R10, desc[UR4][R12.64+-0x90] ;  /* 0xffff70040c0a6981 */ /* 0x0002e8000c2e1900 */
[----:B------:R-:W5:Y:S04]  /*0370*/  @P3 LDG.E R11, desc[UR4][R20.64] ;  /* 0x00000004140b3981 */ /* 0x000f68000c1e1900 */
[----:B------:R-:W5:Y:S01]  /*0380*/  @P3 LDG.E.EL R14, desc[UR4][R22.64+-0x110] ;  /* 0xfffef004160e3981 */ /* 0x000f62000c2e1900 */
[C---:B------:R-:W-:Y:S01]  /*0390*/  ISETP.GT.AND P4, PT, R0.reuse, 0x63, PT ;  /* 0x000000630000780c */ /* 0x040fe20003f84270 */
[----:B------:R-:W-:-:S04]  /*03a0*/  IMAD R15, R0, 0x10, R5 ;  /* 0x00000010000f7824 */ /* 0x000fc800078e0205 */
[----:B------:R-:W-:-:S04]  /*03b0*/  VIADD R15, R15, 0xfffff9c0 ;  /* 0xfffff9c00f0f7836 */ /* 0x000fc80000000000 */
[----:B0-----:R-:W-:Y:S01]  /*03c0*/  IMAD.WIDE R16, R15, 0x4, R16 ;  /* 0x000000040f107825 */ /* 0x001fe200078e0210 */
[----:B------:R-:W-:-:S03]  /*03d0*/  MOV R15, RZ ;  /* 0x000000ff000f7202 */ /* 0x000fc60000000f00 */
[----:B-1----:R-:W-:Y:S02]  /*03e0*/  IMAD.WIDE R12, R0, 0x4, R6 ;  /* 0x00000004000c7825 */ /* 0x002fe400078e0206 */
[----:B------:R-:W0:Y:S01]  /*03f0*/  LDC.64 R6, c[0x0][0x210] ;  /* 0x00008400ff067b82 */ /* 0x000e220000000a00 */
[----:B----4-:R-:W-:Y:S02]  /*0400*/  SEL R4, R4, RZ, P5 ;  /* 0x000000ff04047207 */ /* 0x010fe40002800000 */
[----:B------:R-:W-:Y:S01]  /*0410*/  SEL R5, R8, RZ, P5 ;  /* 0x000000ff08057207 */ /* 0x000fe20002800000 */
[----:B------:R-:W-:Y:S01]  /*0420*/  IMAD.MOV.U32 R8, RZ, RZ, RZ ;  /* 0x000000ffff087224 */ /* 0x000fe200078e00ff */
[----:B------:R-:W-:-:S13]  /*0430*/  ISETP.LT.AND P5, PT, R2, 0x2100, P4 ;  /* 0x000021000200780c */ /* 0x000fda00027a1270 */
[----:B------:R-:W4:Y:S04]  /*0440*/  @P5 LDG.E R8, desc[UR4][R16.64] ;  /* 0x0000000410085981 */ /* 0x000f28000c1e1900 */
[----:B------:R-:W4:Y:S01]  /*0450*/  @P5 LDG.E.EL R15, desc[UR4][R12.64+-0x190] ;  /* 0xfffe70040c0f5981 */ /* 0x000f22000c2e1900 */
[----:B--2---:R-:W-:Y:S02]  /*0460*/  SEL R18, R9, RZ, P6 ;  /* 0x000000ff09127207 */ /* 0x004fe40003000000 */
[----:B---3--:R-:W-:Y:S02]  /*0470*/  SEL R19, R10, RZ, P6 ;  /* 0x000000ff0a137207 */ /* 0x008fe40003000000 */
[----:B------:R-:W-:Y:S01]  /*0480*/  ISETP.GE.AND P6, PT, R0, 0x4, PT ;  /* 0x000000040000780c */ /* 0x000fe20003fc6270 */
[----:B------:R-:W-:Y:S01]  /*0490*/  IMAD R0, R3, -0x840, R2 ;  /* 0xfffff7c003007824 */ /* 0x000fe200078e0202 */
[----:B-----5:R-:W-:-:S03]  /*04a0*/  SEL R11, R11, RZ, P3 ;  /* 0x000000ff0b0b7207 */ /* 0x020fc60001800000 */
[----:B------:R-:W-:Y:S01]  /*04b0*/  IMAD R3, R3, 0x40, R0 ;  /* 0x0000004003037824 */ /* 0x000fe200078e0200 */
[----:B------:R-:W-:Y:S01]  /*04c0*/  SEL R14, R14, RZ, P3 ;  /* 0x000000ff0e0e7207 */ /* 0x000fe20001800000 */
[----:B------:R-:W-:Y:S01]  /*04d0*/  IMAD.MOV.U32 R0, RZ, RZ, RZ ;  /* 0x000000ffff007224 */ /* 0x000fe200078e00ff */
[----:B------:R-:W-:Y:S01]  /*04e0*/  ISETP.LT.AND P3, PT, R2, 0x2100, !P6 ;  /* 0x000021000200780c */ /* 0x000fe20007761270 */
[----:B0-----:R-:W-:-:S12]  /*04f0*/  IMAD.WIDE R6, R3, 0x4, R6 ;  /* 0x0000000403067825 */ /* 0x001fd800078e0206 */
[----:B------:R-:W2:Y:S01]  /*0500*/  @P3 LDG.E R0, desc[UR4][R6.64] ;  /* 0x0000000406003981 */ /* 0x000ea2000c1e1900 */
[----:B------:R-:W-:Y:S01]  /*0510*/  FADD R9, R4, R5 ;  /* 0x0000000504097221 */ /* 0x000fe20000000000 */
[----:B------:R-:W-:Y:S01]  /*0520*/  FADD R3, R18, R19 ;  /* 0x0000001312037221 */ /* 0x000fe20000000000 */
[----:B----4-:R-:W-:Y:S01]  /*0530*/  SEL R10, R8, RZ, P5 ;  /* 0x000000ff080a7207 */ /* 0x010fe20002800000 */
[----:B------:R-:W-:Y:S01]  /*0540*/  FADD R8, R11, R14 ;  /* 0x0000000e0b087221 */ /* 0x000fe20000000000 */
[----:B------:R-:W-:Y:S02]  /*0550*/  SEL R15, R15, RZ, P5 ;  /* 0x000000ff0f0f7207 */ /* 0x000fe40002800000 */
[----:B------:R-:W-:Y:S02]  /*0560*/  FSETP.GT.AND P5, PT, R4, -R5, PT ;  /* 0x800000050400720b */ /* 0x000fe40003fa4000 */
[----:B------:R-:W0:Y:S11]  /*0570*/  LDC.64 R4, c[0x0][0x258] ;  /* 0x00009600ff047b82 */ /* 0x000e360000000a00 */
[----:B------:R-:W-:Y:S01]  /*0580*/  @!P5 FMUL R9, R9, 0.20000000298023223877 ;  /* 0x3e4ccccd0909d820 */ /* 0x000fe20000400000 */
[----:B------:R-:W-:-:S13]  /*0590*/  FSETP.GT.AND P5, PT, R18, -R19, PT ;  /* 0x800000131200720b */ /* 0x000fda0003fa4000 */
[----:B------:R-:W-:Y:S01]  /*05a0*/  @!P5 FMUL R3, R3, 0.20000000298023223877 ;  /* 0x3e4ccccd0303d820 */ /* 0x000fe20000400000 */
[----:B------:R-:W-:Y:S02]  /*05b0*/  FSETP.GT.AND P5, PT, R11, -R14, PT ;  /* 0x8000000e0b00720b */ /* 0x000fe40003fa4000 */
[----:B--2---:R-:W-:-:S11]  /*05c0*/  SEL R0, R0, RZ, P3 ;  /* 0x000000ff00007207 */ /* 0x004fd60001800000 */
[----:B------:R-:W-:Y:S01]  /*05d0*/  @!P5 FMUL R8, R8, 0.20000000298023223877 ;  /* 0x3e4ccccd0808d820 */ /* 0x000fe20000400000 */
[C---:B------:R-:W-:Y:S01]  /*05e0*/  FSETP.GT.AND P5, PT, R10.reuse, -R15, PT ;  /* 0x8000000f0a00720b */ /* 0x040fe20003fa4000 */
[----:B------:R-:W-:-:S12]  /*05f0*/  FADD R15, R10, R15 ;  /* 0x0000000f0a0f7221 */ /* 0x000fd80000000000 */
[----:B------:R-:W-:-:S05]  /*0600*/  @!P5 FMUL R15, R15, 0.20000000298023223877 ;  /* 0x3e4ccccd0f0fd820 */ /* 0x000fca0000400000 */
[----:B------:R-:W-:Y:S02]  /*0610*/  @P2 FSEL R8, R15, RZ, P4 ;  /* 0x000000ff0f082208 */ /* 0x000fe40002000000 */
[C---:B------:R-:W-:Y:S02]  /*0620*/  ISETP.GE.AND P2, PT, R2.reuse, 0x2100, PT ;  /* 0x000021000200780c */ /* 0x040fe40003f46270 */
[----:B------:R-:W-:Y:S01]  /*0630*/  @P0 FSEL R9, R3, R8, !P1 ;  /* 0x0000000803090208 */ /* 0x000fe20004800000 */
[----:B0-----:R-:W-:-:S03]  /*0640*/  IMAD.WIDE R2, R2, 0x4, R4 ;  /* 0x0000000402027825 */ /* 0x001fc600078e0204 */
[----:B------:R-:W-:-:S07]  /*0650*/  SEL R9, R0, R9, !P6 ;  /* 0x0000000900097207 */ /* 0x000fce0007000000 */
[----:B------:R-:W-:Y:S05]  /*0660*/  @P2 EXIT ;  /* 0x000000000000294d */ /* 0x000fea0003800000 */
[----:B------:R-:W-:Y:S01]  /*0670*/  STG.E desc[UR4][R2.64], R9 ;  /* 0x0000000902007986 */ /* 0x000fe2000c101904 */
[----:B------:R-:W-:Y:S05]  /*0680*/  EXIT ;  /* 0x000000000000794d */ /* 0x000fea0003800000 */
.L_x_0:
[----:B------:R-:W-:-:S00]  /*0690*/  BRA `(.L_x_0) ;  /* 0xfffffffc00fc7947 */ /* 0x000fc0000383ffff */
[----:B------:R-:W-:-:S00]  /*06a0*/  NOP ;  /* 0x0000000000007918 */ /* 0x000fc00000000000 */
        /* <DEDUP_REMOVED lines=13> */
.L_x_1:


//--------------------- .nv.constant0.triton_poi_fused_cat_5 --------------------------
	.section	.nv.constant0.triton_poi_fused_cat_5,"a",@progbits
	.sectionflags	@""
	.align	4
.nv.constant0.triton_poi_fused_cat_5:
	.zero		612
